//
// Generated by NVIDIA NVVM Compiler
//
// Compiler Build ID: CL-36424714
// Cuda compilation tools, release 13.0, V13.0.88
// Based on NVVM 20.0.0
//

.version 9.0
.target sm_100
.address_size 64

	// .globl	_Z8add_ivecPKiS0_Pim

.visible .entry _Z8add_ivecPKiS0_Pim(
	.param .u64 .ptr .align 1 _Z8add_ivecPKiS0_Pim_param_0,
	.param .u64 .ptr .align 1 _Z8add_ivecPKiS0_Pim_param_1,
	.param .u64 .ptr .align 1 _Z8add_ivecPKiS0_Pim_param_2,
	.param .u64 _Z8add_ivecPKiS0_Pim_param_3
)
{
	.reg .pred 	%p<2>;
	.reg .b32 	%r<8>;
	.reg .b64 	%rd<13>;

	ld.param.u64 	%rd2, [_Z8add_ivecPKiS0_Pim_param_0];
	ld.param.u64 	%rd3, [_Z8add_ivecPKiS0_Pim_param_1];
	ld.param.u64 	%rd4, [_Z8add_ivecPKiS0_Pim_param_2];
	ld.param.u64 	%rd5, [_Z8add_ivecPKiS0_Pim_param_3];
	mov.u32 	%r1, %ntid.x;
	mov.u32 	%r2, %ctaid.x;
	mov.u32 	%r3, %tid.x;
	mad.lo.s32 	%r4, %r1, %r2, %r3;
	cvt.u64.u32 	%rd1, %r4;
	setp.le.u64 	%p1, %rd5, %rd1;
	@%p1 bra 	$L__BB0_2;
	cvta.to.global.u64 	%rd6, %rd2;
	cvta.to.global.u64 	%rd7, %rd3;
	cvta.to.global.u64 	%rd8, %rd4;
	shl.b64 	%rd9, %rd1, 2;
	add.s64 	%rd10, %rd6, %rd9;
	ld.global.u32 	%r5, [%rd10];
	add.s64 	%rd11, %rd7, %rd9;
	ld.global.u32 	%r6, [%rd11];
	add.s32 	%r7, %r6, %r5;
	add.s64 	%rd12, %rd8, %rd9;
	st.global.u32 	[%rd12], %r7;
$L__BB0_2:
	ret;

}


// ===== COMPILED SASS (sm_100) =====

	.target	sm_100

	.elftype	@"ET_EXEC"


//--------------------- .note.nv.tkinfo           --------------------------
	.section	.note.nv.tkinfo,"",@"SHT_NOTE"
	.sectionflags	@"SHF_NOTE_NV_TKINFO"
	.tkinfo
        /*0018*/ 	.word	0x00000002
        /*0030*/ 	.string	""
        /*0030*/ 	.string	"ptxas"
        /*0030*/ 	.string	"Cuda compilation tools, release 13.0, V13.0.88"
        /*0030*/ 	.string	"Build cuda_13.0.r13.0/compiler.36424714_0"
        /*0030*/ 	.string	"-arch sm_100 -m 64 "



//--------------------- .note.nv.cuinfo           --------------------------
	.section	.note.nv.cuinfo,"",@"SHT_NOTE"
	.sectionflags	@"SHF_NOTE_NV_CUINFO"
        /*0018*/ 	.short	0x0002
        /*001a*/ 	.short	0x0064
        /*001c*/ 	.short	0x0082
	.zero		2


//--------------------- .nv.info                  --------------------------
	.section	.nv.info,"",@"SHT_CUDA_INFO"
	.align	4


	//----- nvinfo : EIATTR_REGCOUNT
	.align		4
        /*0000*/ 	.byte	0x04, 0x2f
        /*0002*/ 	.short	(.L_1 - .L_0)
	.align		4
.L_0:
        /*0004*/ 	.word	index@(_Z8add_ivecPKiS0_Pim)
        /*0008*/ 	.word	0x0000000c


	//----- nvinfo : EIATTR_FRAME_SIZE
	.align		4
.L_1:
        /*000c*/ 	.byte	0x04, 0x11
        /*000e*/ 	.short	(.L_3 - .L_2)
	.align		4
.L_2:
        /*0010*/ 	.word	index@(_Z8add_ivecPKiS0_Pim)
        /*0014*/ 	.word	0x00000000


	//----- nvinfo : EIATTR_MIN_STACK_SIZE
	.align		4
.L_3:
        /*0018*/ 	.byte	0x04, 0x12
        /*001a*/ 	.short	(.L_5 - .L_4)
	.align		4
.L_4:
        /*001c*/ 	.word	index@(_Z8add_ivecPKiS0_Pim)
        /*0020*/ 	.word	0x00000000
.L_5:


//--------------------- .nv.compat                --------------------------
	.section	.nv.compat,"",@"SHT_CUDA_COMPAT_INFO"
	.align	4
        /*0000*/ 	.byte	0x02, 0x09, 0x00, 0x00, 0x02, 0x02, 0x01, 0x00, 0x02, 0x05, 0x05, 0x00, 0x03, 0x07, 0x01, 0x01
        /*0010*/ 	.byte	0x02, 0x03, 0x00, 0x00, 0x02, 0x06, 0x01, 0x00, 0x04, 0x0b, 0x08, 0x00, 0x09, 0x00, 0x00, 0x00
        /*0020*/ 	.byte	0x00, 0x00, 0x00, 0x00


//--------------------- .nv.info._Z8add_ivecPKiS0_Pim --------------------------
	.section	.nv.info._Z8add_ivecPKiS0_Pim,"",@"SHT_CUDA_INFO"
	.sectionflags	@""
	.align	4


	//----- nvinfo : EIATTR_CUDA_API_VERSION
	.align		4
        /*0000*/ 	.byte	0x04, 0x37
        /*0002*/ 	.short	(.L_7 - .L_6)
.L_6:
        /*0004*/ 	.word	0x00000082


	//----- nvinfo : EIATTR_KPARAM_INFO
	.align		4
.L_7:
        /*0008*/ 	.byte	0x04, 0x17
        /*000a*/ 	.short	(.L_9 - .L_8)
.L_8:
        /*000c*/ 	.word	0x00000000
        /*0010*/ 	.short	0x0003
        /*0012*/ 	.short	0x0018
        /*0014*/ 	.byte	0x00, 0xf0, 0x21, 0x00


	//----- nvinfo : EIATTR_KPARAM_INFO
	.align		4
.L_9:
        /*0018*/ 	.byte	0x04, 0x17
        /*001a*/ 	.short	(.L_11 - .L_10)
.L_10:
        /*001c*/ 	.word	0x00000000
        /*0020*/ 	.short	0x0002
        /*0022*/ 	.short	0x0010
        /*0024*/ 	.byte	0x00, 0xf5, 0x21, 0x00


	//----- nvinfo : EIATTR_KPARAM_INFO
	.align		4
.L_11:
        /*0028*/ 	.byte	0x04, 0x17
        /*002a*/ 	.short	(.L_13 - .L_12)
.L_12:
        /*002c*/ 	.word	0x00000000
        /*0030*/ 	.short	0x0001
        /*0032*/ 	.short	0x0008
        /*0034*/ 	.byte	0x00, 0xf5, 0x21, 0x00


	//----- nvinfo : EIATTR_KPARAM_INFO
	.align		4
.L_13:
        /*0038*/ 	.byte	0x04, 0x17
        /*003a*/ 	.short	(.L_15 - .L_14)
.L_14:
        /*003c*/ 	.word	0x00000000
        /*0040*/ 	.short	0x0000
        /*0042*/ 	.short	0x0000
        /*0044*/ 	.byte	0x00, 0xf5, 0x21, 0x00


	//----- nvinfo : EIATTR_SPARSE_MMA_MASK
	.align		4
.L_15:
        /*0048*/ 	.byte	0x03, 0x50
        /*004a*/ 	.short	0x0000


	//----- nvinfo : EIATTR_MAXREG_COUNT
	.align		4
        /*004c*/ 	.byte	0x03, 0x1b
        /*004e*/ 	.short	0x00ff


	//----- nvinfo : EIATTR_MERCURY_ISA_VERSION
	.align		4
        /*0050*/ 	.byte	0x03, 0x5f
        /*0052*/ 	.short	0x0101


	//----- nvinfo : EIATTR_VRC_CTA_INIT_COUNT
	.align		4
        /*0054*/ 	.byte	0x02, 0x4a
	.zero		1
	.zero		1


	//----- nvinfo : EIATTR_EXIT_INSTR_OFFSETS
	.align		4
        /*0058*/ 	.byte	0x04, 0x1c
        /*005a*/ 	.short	(.L_17 - .L_16)


	//   ....[0]....
.L_16:
        /*005c*/ 	.word	0x00000080


	//   ....[1]....
        /*0060*/ 	.word	0x00000180


	//----- nvinfo : EIATTR_CBANK_PARAM_SIZE
	.align		4
.L_17:
        /*0064*/ 	.byte	0x03, 0x19
        /*0066*/ 	.short	0x0020


	//----- nvinfo : EIATTR_PARAM_CBANK
	.align		4
        /*0068*/ 	.byte	0x04, 0x0a
        /*006a*/ 	.short	(.L_19 - .L_18)
	.align		4
.L_18:
        /*006c*/ 	.word	index@(.nv.constant0._Z8add_ivecPKiS0_Pim)
        /*0070*/ 	.short	0x0380
        /*0072*/ 	.short	0x0020


	//----- nvinfo : EIATTR_SW_WAR
	.align		4
.L_19:
        /*0074*/ 	.byte	0x04, 0x36
        /*0076*/ 	.short	(.L_21 - .L_20)
.L_20:
        /*0078*/ 	.word	0x00000008
.L_21:


//--------------------- .nv.callgraph             --------------------------
	.section	.nv.callgraph,"",@"SHT_CUDA_CALLGRAPH"
	.align	4
	.sectionentsize	8
	.align		4
        /*0000*/ 	.word	0x00000000
	.align		4
        /*0004*/ 	.word	0xffffffff
	.align		4
        /*0008*/ 	.word	0x00000000
	.align		4
        /*000c*/ 	.word	0xfffffffe
	.align		4
        /*0010*/ 	.word	0x00000000
	.align		4
        /*0014*/ 	.word	0xfffffffd
	.align		4
        /*0018*/ 	.word	0x00000000
	.align		4
        /*001c*/ 	.word	0xfffffffc


//--------------------- .text._Z8add_ivecPKiS0_Pim --------------------------
	.section	.text._Z8add_ivecPKiS0_Pim,"ax",@progbits
	.align	128
        .global         _Z8add_ivecPKiS0_Pim
        .type           _Z8add_ivecPKiS0_Pim,@function
        .size           _Z8add_ivecPKiS0_Pim,(.L_x_1 - _Z8add_ivecPKiS0_Pim)
        .other          _Z8add_ivecPKiS0_Pim,@"STO_CUDA_ENTRY STV_DEFAULT"
_Z8add_ivecPKiS0_Pim:
.text._Z8add_ivecPKiS0_Pim:
[----:B------:R-:W-:Y:S01]  /*0000*/  LDC R1, c[0x0][0x37c] ;  /* 0x0000df00ff017b82 */ /* 0x000fe20000000800 */
[----:B------:R-:W0:Y:S01]  /*0010*/  S2R R0, SR_CTAID.X ;  /* 0x0000000000007919 */ /* 0x000e220000002500 */
[----:B------:R-:W0:Y:S01]  /*0020*/  LDCU UR4, c[0x0][0x360] ;  /* 0x00006c00ff0477ac */ /* 0x000e220008000800 */
[----:B------:R-:W0:Y:S01]  /*0030*/  S2R R3, SR_TID.X ;  /* 0x0000000000037919 */ /* 0x000e220000002100 */
[----:B------:R-:W1:Y:S01]  /*0040*/  LDCU.64 UR6, c[0x0][0x398] ;  /* 0x00007300ff0677ac */ /* 0x000e620008000a00 */
[----:B0-----:R-:W-:-:S05]  /*0050*/  IMAD R0, R0, UR4, R3 ;  /* 0x0000000400007c24 */ /* 0x001fca000f8e0203 */
[----:B-1----:R-:W-:-:S04]  /*0060*/  ISETP.GE.U32.AND P0, PT, R0, UR6, PT ;  /* 0x0000000600007c0c */ /* 0x002fc8000bf06070 */
[----:B------:R-:W-:-:S13]  /*0070*/  ISETP.GE.U32.AND.EX P0, PT, RZ, UR7, PT, P0 ;  /* 0x00000007ff007c0c */ /* 0x000fda000bf06100 */
[----:B------:R-:W-:Y:S05]  /*0080*/  @P0 EXIT ;  /* 0x000000000000094d */ /* 0x000fea0003800000 */
[----:B------:R-:W0:Y:S01]  /*0090*/  LDCU.128 UR8, c[0x0][0x380] ;  /* 0x00007000ff0877ac */ /* 0x000e220008000c00 */
[----:B------:R-:W-:Y:S01]  /*00a0*/  IMAD.SHL.U32 R6, R0, 0x4, RZ ;  /* 0x0000000400067824 */ /* 0x000fe200078e00ff */
[----:B------:R-:W-:Y:S01]  /*00b0*/  SHF.R.U32.HI R0, RZ, 0x1e, R0 ;  /* 0x0000001eff007819 */ /* 0x000fe20000011600 */
[----:B------:R-:W1:Y:S01]  /*00c0*/  LDCU.64 UR4, c[0x0][0x358] ;  /* 0x00006b00ff0477ac */ /* 0x000e620008000a00 */
[----:B------:R-:W2:Y:S02]  /*00d0*/  LDCU.64 UR6, c[0x0][0x390] ;  /* 0x00007200ff0677ac */ /* 0x000ea40008000a00 */
[C---:B0-----:R-:W-:Y:S02]  /*00e0*/  IADD3 R4, P1, PT, R6.reuse, UR10, RZ ;  /* 0x0000000a06047c10 */ /* 0x041fe4000ff3e0ff */
[----:B------:R-:W-:Y:S02]  /*00f0*/  IADD3 R2, P0, PT, R6, UR8, RZ ;  /* 0x0000000806027c10 */ /* 0x000fe4000ff1e0ff */
[----:B------:R-:W-:-:S02]  /*0100*/  IADD3.X R5, PT, PT, R0, UR11, RZ, P1, !PT ;  /* 0x0000000b00057c10 */ /* 0x000fc40008ffe4ff */
[----:B------:R-:W-:-:S04]  /*0110*/  IADD3.X R3, PT, PT, R0, UR9, RZ, P0, !PT ;  /* 0x0000000900037c10 */ /* 0x000fc800087fe4ff */
[----:B-1----:R-:W3:Y:S04]  /*0120*/  LDG.E R5, desc[UR4][R4.64] ;  /* 0x0000000404057981 */ /* 0x002ee8000c1e1900 */
[----:B------:R-:W3:Y:S01]  /*0130*/  LDG.E R2, desc[UR4][R2.64] ;  /* 0x0000000402027981 */ /* 0x000ee2000c1e1900 */
[----:B--2---:R-:W-:-:S04]  /*0140*/  IADD3 R6, P0, PT, R6, UR6, RZ ;  /* 0x0000000606067c10 */ /* 0x004fc8000ff1e0ff */
[----:B------:R-:W-:Y:S01]  /*0150*/  IADD3.X R7, PT, PT, R0, UR7, RZ, P0, !PT ;  /* 0x0000000700077c10 */ /* 0x000fe200087fe4ff */
[----:B---3--:R-:W-:-:S05]  /*0160*/  IMAD.IADD R9, R2, 0x1, R5 ;  /* 0x0000000102097824 */ /* 0x008fca00078e0205 */
[----:B------:R-:W-:Y:S01]  /*0170*/  STG.E desc[UR4][R6.64], R9 ;  /* 0x0000000906007986 */ /* 0x000fe2000c101904 */
[----:B------:R-:W-:Y:S05]  /*0180*/  EXIT ;  /* 0x000000000000794d */ /* 0x000fea0003800000 */
.L_x_0:
[----:B------:R-:W-:-:S00]  /*0190*/  BRA `(.L_x_0) ;  /* 0xfffffffc00fc7947 */ /* 0x000fc0000383ffff */
[----:B------:R-:W-:-:S00]  /*01a0*/  NOP ;  /* 0x0000000000007918 */ /* 0x000fc00000000000 */
        /* <DEDUP_REMOVED lines=13> */
.L_x_1:


//--------------------- .nv.shared.reserved.0     --------------------------
	.section	.nv.shared.reserved.0,"aw",@nobits
	.weak		__nv_reservedSMEM_offset_0_alias
	.size		__nv_reservedSMEM_offset_0_alias, 0, 64
	.other		__nv_reservedSMEM_offset_0_alias,@"STO_CUDA_RESERVED_SHARED STV_DEFAULT"
__nv_reservedSMEM_offset_0_alias:
	.zero		0
	.zero		64


//--------------------- .nv.constant0._Z8add_ivecPKiS0_Pim --------------------------
	.section	.nv.constant0._Z8add_ivecPKiS0_Pim,"a",@progbits
	.sectionflags	@""
	.align	4
.nv.constant0._Z8add_ivecPKiS0_Pim:
	.zero		928


//--------------------- SYMBOLS --------------------------

	.type		.nv.reservedSmem.offset0,@object
	.size		.nv.reservedSmem.offset0,0x4
